//
// Generated by NVIDIA NVVM Compiler
//
// Compiler Build ID: CL-36424714
// Cuda compilation tools, release 13.0, V13.0.88
// Based on NVVM 20.0.0
//

.version 9.0
.target sm_100
.address_size 64

	// .globl	_Z13batchedMatMulPfS_S_iiii
// _ZZ13batchedMatMulPfS_S_iiiiE2Ms has been demoted
// _ZZ13batchedMatMulPfS_S_iiiiE2Ns has been demoted

.visible .entry _Z13batchedMatMulPfS_S_iiii(
	.param .u64 .ptr .align 1 _Z13batchedMatMulPfS_S_iiii_param_0,
	.param .u64 .ptr .align 1 _Z13batchedMatMulPfS_S_iiii_param_1,
	.param .u64 .ptr .align 1 _Z13batchedMatMulPfS_S_iiii_param_2,
	.param .u32 _Z13batchedMatMulPfS_S_iiii_param_3,
	.param .u32 _Z13batchedMatMulPfS_S_iiii_param_4,
	.param .u32 _Z13batchedMatMulPfS_S_iiii_param_5,
	.param .u32 _Z13batchedMatMulPfS_S_iiii_param_6
)
{
	.reg .pred 	%p<26>;
	.reg .b32 	%r<66>;
	.reg .b32 	%f<181>;
	.reg .b64 	%rd<20>;
	// demoted variable
	.shared .align 4 .b8 _ZZ13batchedMatMulPfS_S_iiiiE2Ms[1024];
	// demoted variable
	.shared .align 4 .b8 _ZZ13batchedMatMulPfS_S_iiiiE2Ns[1024];
	ld.param.u64 	%rd5, [_Z13batchedMatMulPfS_S_iiii_param_0];
	ld.param.u64 	%rd6, [_Z13batchedMatMulPfS_S_iiii_param_1];
	ld.param.u32 	%r33, [_Z13batchedMatMulPfS_S_iiii_param_3];
	ld.param.u32 	%r34, [_Z13batchedMatMulPfS_S_iiii_param_4];
	ld.param.u32 	%r35, [_Z13batchedMatMulPfS_S_iiii_param_5];
	cvta.to.global.u64 	%rd1, %rd6;
	cvta.to.global.u64 	%rd2, %rd5;
	mov.u32 	%r1, %ctaid.z;
	mov.u32 	%r36, %ctaid.y;
	mov.u32 	%r37, %ntid.y;
	mov.u32 	%r2, %tid.y;
	mad.lo.s32 	%r3, %r36, %r37, %r2;
	mov.u32 	%r38, %ctaid.x;
	mov.u32 	%r39, %ntid.x;
	mov.u32 	%r4, %tid.x;
	mad.lo.s32 	%r5, %r38, %r39, %r4;
	setp.lt.s32 	%p1, %r34, 1;
	mov.f32 	%f180, 0f00000000;
	@%p1 bra 	$L__BB0_19;
	add.s32 	%r6, %r34, 15;
	mul.lo.s32 	%r7, %r34, %r3;
	shl.b32 	%r41, %r2, 6;
	mov.u32 	%r42, _ZZ13batchedMatMulPfS_S_iiiiE2Ms;
	add.s32 	%r8, %r42, %r41;
	shl.b32 	%r43, %r4, 2;
	add.s32 	%r9, %r8, %r43;
	mul.lo.s32 	%r10, %r34, %r1;
	mov.u32 	%r44, _ZZ13batchedMatMulPfS_S_iiiiE2Ns;
	add.s32 	%r12, %r44, %r43;
	add.s32 	%r11, %r12, %r41;
	setp.lt.u32 	%p2, %r34, 17;
	mov.f32 	%f180, 0f00000000;
	mov.b32 	%r65, 0;
	@%p2 bra 	$L__BB0_13;
	shr.u32 	%r45, %r6, 4;
	and.b32  	%r46, %r45, 134217726;
	neg.s32 	%r64, %r46;
	add.s32 	%r47, %r2, %r10;
	add.s32 	%r48, %r47, 16;
	mad.lo.s32 	%r62, %r35, %r48, %r5;
	mad.lo.s32 	%r61, %r35, %r47, %r5;
	add.s32 	%r59, %r4, %r7;
	mov.f32 	%f180, 0f00000000;
	mov.u32 	%r60, %r4;
	mov.u32 	%r63, %r2;
$L__BB0_3:
	setp.ge.s32 	%p3, %r3, %r33;
	setp.ge.s32 	%p4, %r60, %r34;
	mul.wide.s32 	%rd7, %r59, 4;
	add.s64 	%rd3, %rd2, %rd7;
	mov.f32 	%f172, 0f00000000;
	or.pred  	%p5, %p3, %p4;
	@%p5 bra 	$L__BB0_5;
	ld.global.f32 	%f172, [%rd3];
$L__BB0_5:
	setp.ge.s32 	%p6, %r5, %r35;
	st.shared.f32 	[%r9], %f172;
	setp.ge.s32 	%p7, %r63, %r34;
	mov.f32 	%f173, 0f00000000;
	or.pred  	%p8, %p6, %p7;
	@%p8 bra 	$L__BB0_7;
	mul.wide.s32 	%rd8, %r61, 4;
	add.s64 	%rd9, %rd1, %rd8;
	ld.global.f32 	%f173, [%rd9];
$L__BB0_7:
	st.shared.f32 	[%r11], %f173;
	bar.sync 	0;
	ld.shared.f32 	%f27, [%r8];
	ld.shared.f32 	%f28, [%r12];
	fma.rn.f32 	%f29, %f27, %f28, %f180;
	ld.shared.f32 	%f30, [%r8+4];
	ld.shared.f32 	%f31, [%r12+64];
	fma.rn.f32 	%f32, %f30, %f31, %f29;
	ld.shared.f32 	%f33, [%r8+8];
	ld.shared.f32 	%f34, [%r12+128];
	fma.rn.f32 	%f35, %f33, %f34, %f32;
	ld.shared.f32 	%f36, [%r8+12];
	ld.shared.f32 	%f37, [%r12+192];
	fma.rn.f32 	%f38, %f36, %f37, %f35;
	ld.shared.f32 	%f39, [%r8+16];
	ld.shared.f32 	%f40, [%r12+256];
	fma.rn.f32 	%f41, %f39, %f40, %f38;
	ld.shared.f32 	%f42, [%r8+20];
	ld.shared.f32 	%f43, [%r12+320];
	fma.rn.f32 	%f44, %f42, %f43, %f41;
	ld.shared.f32 	%f45, [%r8+24];
	ld.shared.f32 	%f46, [%r12+384];
	fma.rn.f32 	%f47, %f45, %f46, %f44;
	ld.shared.f32 	%f48, [%r8+28];
	ld.shared.f32 	%f49, [%r12+448];
	fma.rn.f32 	%f50, %f48, %f49, %f47;
	ld.shared.f32 	%f51, [%r8+32];
	ld.shared.f32 	%f52, [%r12+512];
	fma.rn.f32 	%f53, %f51, %f52, %f50;
	ld.shared.f32 	%f54, [%r8+36];
	ld.shared.f32 	%f55, [%r12+576];
	fma.rn.f32 	%f56, %f54, %f55, %f53;
	ld.shared.f32 	%f57, [%r8+40];
	ld.shared.f32 	%f58, [%r12+640];
	fma.rn.f32 	%f59, %f57, %f58, %f56;
	ld.shared.f32 	%f60, [%r8+44];
	ld.shared.f32 	%f61, [%r12+704];
	fma.rn.f32 	%f62, %f60, %f61, %f59;
	ld.shared.f32 	%f63, [%r8+48];
	ld.shared.f32 	%f64, [%r12+768];
	fma.rn.f32 	%f65, %f63, %f64, %f62;
	ld.shared.f32 	%f66, [%r8+52];
	ld.shared.f32 	%f67, [%r12+832];
	fma.rn.f32 	%f68, %f66, %f67, %f65;
	ld.shared.f32 	%f69, [%r8+56];
	ld.shared.f32 	%f70, [%r12+896];
	fma.rn.f32 	%f71, %f69, %f70, %f68;
	ld.shared.f32 	%f72, [%r8+60];
	ld.shared.f32 	%f73, [%r12+960];
	fma.rn.f32 	%f6, %f72, %f73, %f71;
	bar.sync 	0;
	add.s32 	%r49, %r60, 16;
	setp.ge.s32 	%p10, %r49, %r34;
	mov.f32 	%f174, 0f00000000;
	or.pred  	%p11, %p3, %p10;
	@%p11 bra 	$L__BB0_9;
	ld.global.f32 	%f174, [%rd3+64];
$L__BB0_9:
	st.shared.f32 	[%r9], %f174;
	add.s32 	%r50, %r63, 16;
	setp.ge.s32 	%p13, %r50, %r34;
	mov.f32 	%f175, 0f00000000;
	or.pred  	%p14, %p6, %p13;
	@%p14 bra 	$L__BB0_11;
	mul.wide.s32 	%rd10, %r62, 4;
	add.s64 	%rd11, %rd1, %rd10;
	ld.global.f32 	%f175, [%rd11];
$L__BB0_11:
	st.shared.f32 	[%r11], %f175;
	bar.sync 	0;
	ld.shared.f32 	%f75, [%r8];
	ld.shared.f32 	%f76, [%r12];
	fma.rn.f32 	%f77, %f75, %f76, %f6;
	ld.shared.f32 	%f78, [%r8+4];
	ld.shared.f32 	%f79, [%r12+64];
	fma.rn.f32 	%f80, %f78, %f79, %f77;
	ld.shared.f32 	%f81, [%r8+8];
	ld.shared.f32 	%f82, [%r12+128];
	fma.rn.f32 	%f83, %f81, %f82, %f80;
	ld.shared.f32 	%f84, [%r8+12];
	ld.shared.f32 	%f85, [%r12+192];
	fma.rn.f32 	%f86, %f84, %f85, %f83;
	ld.shared.f32 	%f87, [%r8+16];
	ld.shared.f32 	%f88, [%r12+256];
	fma.rn.f32 	%f89, %f87, %f88, %f86;
	ld.shared.f32 	%f90, [%r8+20];
	ld.shared.f32 	%f91, [%r12+320];
	fma.rn.f32 	%f92, %f90, %f91, %f89;
	ld.shared.f32 	%f93, [%r8+24];
	ld.shared.f32 	%f94, [%r12+384];
	fma.rn.f32 	%f95, %f93, %f94, %f92;
	ld.shared.f32 	%f96, [%r8+28];
	ld.shared.f32 	%f97, [%r12+448];
	fma.rn.f32 	%f98, %f96, %f97, %f95;
	ld.shared.f32 	%f99, [%r8+32];
	ld.shared.f32 	%f100, [%r12+512];
	fma.rn.f32 	%f101, %f99, %f100, %f98;
	ld.shared.f32 	%f102, [%r8+36];
	ld.shared.f32 	%f103, [%r12+576];
	fma.rn.f32 	%f104, %f102, %f103, %f101;
	ld.shared.f32 	%f105, [%r8+40];
	ld.shared.f32 	%f106, [%r12+640];
	fma.rn.f32 	%f107, %f105, %f106, %f104;
	ld.shared.f32 	%f108, [%r8+44];
	ld.shared.f32 	%f109, [%r12+704];
	fma.rn.f32 	%f110, %f108, %f109, %f107;
	ld.shared.f32 	%f111, [%r8+48];
	ld.shared.f32 	%f112, [%r12+768];
	fma.rn.f32 	%f113, %f111, %f112, %f110;
	ld.shared.f32 	%f114, [%r8+52];
	ld.shared.f32 	%f115, [%r12+832];
	fma.rn.f32 	%f116, %f114, %f115, %f113;
	ld.shared.f32 	%f117, [%r8+56];
	ld.shared.f32 	%f118, [%r12+896];
	fma.rn.f32 	%f119, %f117, %f118, %f116;
	ld.shared.f32 	%f120, [%r8+60];
	ld.shared.f32 	%f121, [%r12+960];
	fma.rn.f32 	%f180, %f120, %f121, %f119;
	bar.sync 	0;
	add.s32 	%r64, %r64, 2;
	add.s32 	%r63, %r63, 32;
	shl.b32 	%r51, %r35, 5;
	add.s32 	%r62, %r62, %r51;
	add.s32 	%r61, %r61, %r51;
	add.s32 	%r60, %r60, 32;
	add.s32 	%r59, %r59, 32;
	setp.ne.s32 	%p15, %r64, 0;
	@%p15 bra 	$L__BB0_3;
	and.b32  	%r65, %r6, 2147483616;
$L__BB0_13:
	and.b32  	%r52, %r6, 16;
	setp.eq.s32 	%p16, %r52, 0;
	@%p16 bra 	$L__BB0_19;
	setp.ge.s32 	%p17, %r3, %r33;
	add.s32 	%r53, %r65, %r4;
	setp.ge.s32 	%p18, %r53, %r34;
	mov.f32 	%f178, 0f00000000;
	or.pred  	%p19, %p17, %p18;
	@%p19 bra 	$L__BB0_16;
	add.s32 	%r54, %r53, %r7;
	mul.wide.s32 	%rd12, %r54, 4;
	add.s64 	%rd13, %rd2, %rd12;
	ld.global.f32 	%f178, [%rd13];
$L__BB0_16:
	setp.ge.s32 	%p20, %r5, %r35;
	st.shared.f32 	[%r9], %f178;
	add.s32 	%r32, %r65, %r2;
	setp.ge.s32 	%p21, %r32, %r34;
	mov.f32 	%f179, 0f00000000;
	or.pred  	%p22, %p20, %p21;
	@%p22 bra 	$L__BB0_18;
	add.s32 	%r55, %r32, %r10;
	mad.lo.s32 	%r56, %r55, %r35, %r5;
	mul.wide.s32 	%rd14, %r56, 4;
	add.s64 	%rd15, %rd1, %rd14;
	ld.global.f32 	%f179, [%rd15];
$L__BB0_18:
	st.shared.f32 	[%r11], %f179;
	bar.sync 	0;
	ld.shared.f32 	%f124, [%r8];
	ld.shared.f32 	%f125, [%r12];
	fma.rn.f32 	%f126, %f124, %f125, %f180;
	ld.shared.f32 	%f127, [%r8+4];
	ld.shared.f32 	%f128, [%r12+64];
	fma.rn.f32 	%f129, %f127, %f128, %f126;
	ld.shared.f32 	%f130, [%r8+8];
	ld.shared.f32 	%f131, [%r12+128];
	fma.rn.f32 	%f132, %f130, %f131, %f129;
	ld.shared.f32 	%f133, [%r8+12];
	ld.shared.f32 	%f134, [%r12+192];
	fma.rn.f32 	%f135, %f133, %f134, %f132;
	ld.shared.f32 	%f136, [%r8+16];
	ld.shared.f32 	%f137, [%r12+256];
	fma.rn.f32 	%f138, %f136, %f137, %f135;
	ld.shared.f32 	%f139, [%r8+20];
	ld.shared.f32 	%f140, [%r12+320];
	fma.rn.f32 	%f141, %f139, %f140, %f138;
	ld.shared.f32 	%f142, [%r8+24];
	ld.shared.f32 	%f143, [%r12+384];
	fma.rn.f32 	%f144, %f142, %f143, %f141;
	ld.shared.f32 	%f145, [%r8+28];
	ld.shared.f32 	%f146, [%r12+448];
	fma.rn.f32 	%f147, %f145, %f146, %f144;
	ld.shared.f32 	%f148, [%r8+32];
	ld.shared.f32 	%f149, [%r12+512];
	fma.rn.f32 	%f150, %f148, %f149, %f147;
	ld.shared.f32 	%f151, [%r8+36];
	ld.shared.f32 	%f152, [%r12+576];
	fma.rn.f32 	%f153, %f151, %f152, %f150;
	ld.shared.f32 	%f154, [%r8+40];
	ld.shared.f32 	%f155, [%r12+640];
	fma.rn.f32 	%f156, %f154, %f155, %f153;
	ld.shared.f32 	%f157, [%r8+44];
	ld.shared.f32 	%f158, [%r12+704];
	fma.rn.f32 	%f159, %f157, %f158, %f156;
	ld.shared.f32 	%f160, [%r8+48];
	ld.shared.f32 	%f161, [%r12+768];
	fma.rn.f32 	%f162, %f160, %f161, %f159;
	ld.shared.f32 	%f163, [%r8+52];
	ld.shared.f32 	%f164, [%r12+832];
	fma.rn.f32 	%f165, %f163, %f164, %f162;
	ld.shared.f32 	%f166, [%r8+56];
	ld.shared.f32 	%f167, [%r12+896];
	fma.rn.f32 	%f168, %f166, %f167, %f165;
	ld.shared.f32 	%f169, [%r8+60];
	ld.shared.f32 	%f170, [%r12+960];
	fma.rn.f32 	%f180, %f169, %f170, %f168;
	bar.sync 	0;
$L__BB0_19:
	setp.ge.s32 	%p23, %r3, %r33;
	setp.ge.s32 	%p24, %r5, %r35;
	or.pred  	%p25, %p23, %p24;
	@%p25 bra 	$L__BB0_21;
	ld.param.u64 	%rd19, [_Z13batchedMatMulPfS_S_iiii_param_2];
	mad.lo.s32 	%r57, %r33, %r1, %r3;
	mad.lo.s32 	%r58, %r57, %r35, %r5;
	cvta.to.global.u64 	%rd16, %rd19;
	mul.wide.s32 	%rd17, %r58, 4;
	add.s64 	%rd18, %rd16, %rd17;
	st.global.f32 	[%rd18], %f180;
$L__BB0_21:
	ret;

}


// ===== COMPILED SASS (sm_100) =====

	.target	sm_100

	.elftype	@"ET_EXEC"


//--------------------- .note.nv.tkinfo           --------------------------
	.section	.note.nv.tkinfo,"",@"SHT_NOTE"
	.sectionflags	@"SHF_NOTE_NV_TKINFO"
	.tkinfo
        /*0018*/ 	.word	0x00000002
        /*0030*/ 	.string	""
        /*0030*/ 	.string	"ptxas"
        /*0030*/ 	.string	"Cuda compilation tools, release 13.0, V13.0.88"
        /*0030*/ 	.string	"Build cuda_13.0.r13.0/compiler.36424714_0"
        /*0030*/ 	.string	"-arch sm_100 -m 64 "



//--------------------- .note.nv.cuinfo           --------------------------
	.section	.note.nv.cuinfo,"",@"SHT_NOTE"
	.sectionflags	@"SHF_NOTE_NV_CUINFO"
        /*0018*/ 	.short	0x0002
        /*001a*/ 	.short	0x0064
        /*001c*/ 	.short	0x0082
	.zero		2


//--------------------- .nv.info                  --------------------------
	.section	.nv.info,"",@"SHT_CUDA_INFO"
	.align	4


	//----- nvinfo : EIATTR_REGCOUNT
	.align		4
        /*0000*/ 	.byte	0x04, 0x2f
        /*0002*/ 	.short	(.L_1 - .L_0)
	.align		4
.L_0:
        /*0004*/ 	.word	index@(_Z13batchedMatMulPfS_S_iiii)
        /*0008*/ 	.word	0x00000020


	//----- nvinfo : EIATTR_FRAME_SIZE
	.align		4
.L_1:
        /*000c*/ 	.byte	0x04, 0x11
        /*000e*/ 	.short	(.L_3 - .L_2)
	.align		4
.L_2:
        /*0010*/ 	.word	index@(_Z13batchedMatMulPfS_S_iiii)
        /*0014*/ 	.word	0x00000000


	//----- nvinfo : EIATTR_MIN_STACK_SIZE
	.align		4
.L_3:
        /*0018*/ 	.byte	0x04, 0x12
        /*001a*/ 	.short	(.L_5 - .L_4)
	.align		4
.L_4:
        /*001c*/ 	.word	index@(_Z13batchedMatMulPfS_S_iiii)
        /*0020*/ 	.word	0x00000000
.L_5:


//--------------------- .nv.compat                --------------------------
	.section	.nv.compat,"",@"SHT_CUDA_COMPAT_INFO"
	.align	4
        /*0000*/ 	.byte	0x02, 0x09, 0x00, 0x00, 0x02, 0x02, 0x01, 0x00, 0x02, 0x05, 0x05, 0x00, 0x03, 0x07, 0x01, 0x01
        /*0010*/ 	.byte	0x02, 0x03, 0x00, 0x00, 0x02, 0x06, 0x01, 0x00, 0x04, 0x0b, 0x08, 0x00, 0x09, 0x00, 0x00, 0x00
        /*0020*/ 	.byte	0x00, 0x00, 0x00, 0x00


//--------------------- .nv.info._Z13batchedMatMulPfS_S_iiii --------------------------
	.section	.nv.info._Z13batchedMatMulPfS_S_iiii,"",@"SHT_CUDA_INFO"
	.sectionflags	@""
	.align	4


	//----- nvinfo : EIATTR_CUDA_API_VERSION
	.align		4
        /*0000*/ 	.byte	0x04, 0x37
        /*0002*/ 	.short	(.L_7 - .L_6)
.L_6:
        /*0004*/ 	.word	0x00000082


	//----- nvinfo : EIATTR_KPARAM_INFO
	.align		4
.L_7:
        /*0008*/ 	.byte	0x04, 0x17
        /*000a*/ 	.short	(.L_9 - .L_8)
.L_8:
        /*000c*/ 	.word	0x00000000
        /*0010*/ 	.short	0x0006
        /*0012*/ 	.short	0x0024
        /*0014*/ 	.byte	0x00, 0xf0, 0x11, 0x00


	//----- nvinfo : EIATTR_KPARAM_INFO
	.align		4
.L_9:
        /*0018*/ 	.byte	0x04, 0x17
        /*001a*/ 	.short	(.L_11 - .L_10)
.L_10:
        /*001c*/ 	.word	0x00000000
        /*0020*/ 	.short	0x0005
        /*0022*/ 	.short	0x0020
        /*0024*/ 	.byte	0x00, 0xf0, 0x11, 0x00


	//----- nvinfo : EIATTR_KPARAM_INFO
	.align		4
.L_11:
        /*0028*/ 	.byte	0x04, 0x17
        /*002a*/ 	.short	(.L_13 - .L_12)
.L_12:
        /*002c*/ 	.word	0x00000000
        /*0030*/ 	.short	0x0004
        /*0032*/ 	.short	0x001c
        /*0034*/ 	.byte	0x00, 0xf0, 0x11, 0x00


	//----- nvinfo : EIATTR_KPARAM_INFO
	.align		4
.L_13:
        /*0038*/ 	.byte	0x04, 0x17
        /*003a*/ 	.short	(.L_15 - .L_14)
.L_14:
        /*003c*/ 	.word	0x00000000
        /*0040*/ 	.short	0x0003
        /*0042*/ 	.short	0x0018
        /*0044*/ 	.byte	0x00, 0xf0, 0x11, 0x00


	//----- nvinfo : EIATTR_KPARAM_INFO
	.align		4
.L_15:
        /*0048*/ 	.byte	0x04, 0x17
        /*004a*/ 	.short	(.L_17 - .L_16)
.L_16:
        /*004c*/ 	.word	0x00000000
        /*0050*/ 	.short	0x0002
        /*0052*/ 	.short	0x0010
        /*0054*/ 	.byte	0x00, 0xf5, 0x21, 0x00


	//----- nvinfo : EIATTR_KPARAM_INFO
	.align		4
.L_17:
        /*0058*/ 	.byte	0x04, 0x17
        /*005a*/ 	.short	(.L_19 - .L_18)
.L_18:
        /*005c*/ 	.word	0x00000000
        /*0060*/ 	.short	0x0001
        /*0062*/ 	.short	0x0008
        /*0064*/ 	.byte	0x00, 0xf5, 0x21, 0x00


	//----- nvinfo : EIATTR_KPARAM_INFO
	.align		4
.L_19:
        /*0068*/ 	.byte	0x04, 0x17
        /*006a*/ 	.short	(.L_21 - .L_20)
.L_20:
        /*006c*/ 	.word	0x00000000
        /*0070*/ 	.short	0x0000
        /*0072*/ 	.short	0x0000
        /*0074*/ 	.byte	0x00, 0xf5, 0x21, 0x00


	//----- nvinfo : EIATTR_SPARSE_MMA_MASK
	.align		4
.L_21:
        /*0078*/ 	.byte	0x03, 0x50
        /*007a*/ 	.short	0x0000


	//----- nvinfo : EIATTR_MAXREG_COUNT
	.align		4
        /*007c*/ 	.byte	0x03, 0x1b
        /*007e*/ 	.short	0x00ff


	//----- nvinfo : EIATTR_NUM_BARRIERS
	.align		4
        /*0080*/ 	.byte	0x02, 0x4c
        /*0082*/ 	.byte	0x01
	.zero		1


	//----- nvinfo : EIATTR_MERCURY_ISA_VERSION
	.align		4
        /*0084*/ 	.byte	0x03, 0x5f
        /*0086*/ 	.short	0x0101


	//----- nvinfo : EIATTR_VRC_CTA_INIT_COUNT
	.align		4
        /*0088*/ 	.byte	0x02, 0x4a
	.zero		1
	.zero		1


	//----- nvinfo : EIATTR_EXIT_INSTR_OFFSETS
	.align		4
        /*008c*/ 	.byte	0x04, 0x1c
        /*008e*/ 	.short	(.L_23 - .L_22)


	//   ....[0]....
.L_22:
        /*0090*/ 	.word	0x00000dd0


	//   ....[1]....
        /*0094*/ 	.word	0x00000e30


	//----- nvinfo : EIATTR_CBANK_PARAM_SIZE
	.align		4
.L_23:
        /*0098*/ 	.byte	0x03, 0x19
        /*009a*/ 	.short	0x0028


	//----- nvinfo : EIATTR_PARAM_CBANK
	.align		4
        /*009c*/ 	.byte	0x04, 0x0a
        /*009e*/ 	.short	(.L_25 - .L_24)
	.align		4
.L_24:
        /*00a0*/ 	.word	index@(.nv.constant0._Z13batchedMatMulPfS_S_iiii)
        /*00a4*/ 	.short	0x0380
        /*00a6*/ 	.short	0x0028


	//----- nvinfo : EIATTR_SW_WAR
	.align		4
.L_25:
        /*00a8*/ 	.byte	0x04, 0x36
        /*00aa*/ 	.short	(.L_27 - .L_26)
.L_26:
        /*00ac*/ 	.word	0x00000008
.L_27:


//--------------------- .nv.callgraph             --------------------------
	.section	.nv.callgraph,"",@"SHT_CUDA_CALLGRAPH"
	.align	4
	.sectionentsize	8
	.align		4
        /*0000*/ 	.word	0x00000000
	.align		4
        /*0004*/ 	.word	0xffffffff
	.align		4
        /*0008*/ 	.word	0x00000000
	.align		4
        /*000c*/ 	.word	0xfffffffe
	.align		4
        /*0010*/ 	.word	0x00000000
	.align		4
        /*0014*/ 	.word	0xfffffffd
	.align		4
        /*0018*/ 	.word	0x00000000
	.align		4
        /*001c*/ 	.word	0xfffffffc


//--------------------- .text._Z13batchedMatMulPfS_S_iiii --------------------------
	.section	.text._Z13batchedMatMulPfS_S_iiii,"ax",@progbits
	.align	128
        .global         _Z13batchedMatMulPfS_S_iiii
        .type           _Z13batchedMatMulPfS_S_iiii,@function
        .size           _Z13batchedMatMulPfS_S_iiii,(.L_x_4 - _Z13batchedMatMulPfS_S_iiii)
        .other          _Z13batchedMatMulPfS_S_iiii,@"STO_CUDA_ENTRY STV_DEFAULT"
_Z13batchedMatMulPfS_S_iiii:
.text._Z13batchedMatMulPfS_S_iiii:
[----:B------:R-:W-:Y:S01]  /*0000*/  LDC R1, c[0x0][0x37c] ;  /* 0x0000df00ff017b82 */ /* 0x000fe20000000800 */
[----:B------:R-:W0:Y:S01]  /*0010*/  LDCU UR6, c[0x0][0x39c] ;  /* 0x00007380ff0677ac */ /* 0x000e220008000800 */
[----:B------:R-:W1:Y:S06]  /*0020*/  S2R R14, SR_TID.Y ;  /* 0x00000000000e7919 */ /* 0x000e6c0000002200 */
[----:B------:R-:W1:Y:S01]  /*0030*/  LDC R3, c[0x0][0x364] ;  /* 0x0000d900ff037b82 */ /* 0x000e620000000800 */
[----:B------:R-:W-:Y:S01]  /*0040*/  HFMA2 R27, -RZ, RZ, 0, 0 ;  /* 0x00000000ff1b7431 */ /* 0x000fe200000001ff */
[----:B------:R-:W2:Y:S01]  /*0050*/  LDCU.64 UR8, c[0x0][0x358] ;  /* 0x00006b00ff0877ac */ /* 0x000ea20008000a00 */
[----:B------:R-:W3:Y:S05]  /*0060*/  S2R R12, SR_TID.X ;  /* 0x00000000000c7919 */ /* 0x000eea0000002100 */
[----:B------:R-:W1:Y:S08]  /*0070*/  S2UR UR4, SR_CTAID.Y ;  /* 0x00000000000479c3 */ /* 0x000e700000002600 */
[----:B------:R-:W3:Y:S01]  /*0080*/  S2UR UR5, SR_CTAID.X ;  /* 0x00000000000579c3 */ /* 0x000ee20000002500 */
[----:B0-----:R-:W-:-:S04]  /*0090*/  MOV R15, UR6 ;  /* 0x00000006000f7c02 */ /* 0x001fc80008000f00 */
[----:B------:R-:W-:-:S03]  /*00a0*/  ISETP.GE.AND P0, PT, R15, 0x1, PT ;  /* 0x000000010f00780c */ /* 0x000fc60003f06270 */
[----:B------:R-:W3:Y:S08]  /*00b0*/  LDC R5, c[0x0][0x360] ;  /* 0x0000d800ff057b82 */ /* 0x000ef00000000800 */
[----:B------:R-:W0:Y:S01]  /*00c0*/  S2UR UR7, SR_CTAID.Z ;  /* 0x00000000000779c3 */ /* 0x000e220000002700 */
[----:B-1----:R-:W-:Y:S02]  /*00d0*/  IMAD R0, R3, UR4, R14 ;  /* 0x0000000403007c24 */ /* 0x002fe4000f8e020e */
[----:B---3--:R-:W-:Y:S01]  /*00e0*/  IMAD R2, R5, UR5, R12 ;  /* 0x0000000505027c24 */ /* 0x008fe2000f8e020c */
[----:B0-2---:R-:W-:Y:S06]  /*00f0*/  @!P0 BRA `(.L_x_0) ;  /* 0x0000000c00248947 */ /* 0x005fec0003800000 */
[----:B------:R-:W0:Y:S01]  /*0100*/  S2UR UR6, SR_CgaCtaId ;  /* 0x00000000000679c3 */ /* 0x000e220000008800 */
[----:B------:R-:W-:Y:S01]  /*0110*/  UMOV UR4, 0x400 ;  /* 0x0000040000047882 */ /* 0x000fe20000000000 */
[C---:B------:R-:W-:Y:S01]  /*0120*/  ISETP.GE.U32.AND P0, PT, R15.reuse, 0x11, PT ;  /* 0x000000110f00780c */ /* 0x040fe20003f06070 */
[----:B------:R-:W-:Y:S01]  /*0130*/  UIADD3 UR5, UPT, UPT, UR4, 0x400, URZ ;  /* 0x0000040004057890 */ /* 0x000fe2000fffe0ff */
[----:B------:R-:W-:Y:S02]  /*0140*/  IADD3 R25, PT, PT, R15, 0xf, RZ ;  /* 0x0000000f0f197810 */ /* 0x000fe40007ffe0ff */
[----:B------:R-:W-:Y:S02]  /*0150*/  MOV R27, RZ ;  /* 0x000000ff001b7202 */ /* 0x000fe40000000f00 */
[----:B------:R-:W-:Y:S01]  /*0160*/  MOV R5, RZ ;  /* 0x000000ff00057202 */ /* 0x000fe20000000f00 */
[----:B0-----:R-:W-:Y:S02]  /*0170*/  ULEA UR4, UR6, UR4, 0x18 ;  /* 0x0000000406047291 */ /* 0x001fe4000f8ec0ff */
[----:B------:R-:W-:-:S04]  /*0180*/  ULEA UR5, UR6, UR5, 0x18 ;  /* 0x0000000506057291 */ /* 0x000fc8000f8ec0ff */
[----:B------:R-:W-:Y:S02]  /*0190*/  LEA R3, R14, UR4, 0x6 ;  /* 0x000000040e037c11 */ /* 0x000fe4000f8e30ff */
[C---:B------:R-:W-:Y:S02]  /*01a0*/  LEA R16, R12.reuse, UR5, 0x2 ;  /* 0x000000050c107c11 */ /* 0x040fe4000f8e10ff */
[----:B------:R-:W-:Y:S02]  /*01b0*/  LEA R23, R12, R3, 0x2 ;  /* 0x000000030c177211 */ /* 0x000fe400078e10ff */
[----:B------:R-:W-:Y:S01]  /*01c0*/  LEA R21, R14, R16, 0x6 ;  /* 0x000000100e157211 */ /* 0x000fe200078e30ff */
[----:B------:R-:W-:Y:S06]  /*01d0*/  @!P0 BRA `(.L_x_1) ;  /* 0x0000000400f88947 */ /* 0x000fec0003800000 */
[----:B------:R-:W0:Y:S01]  /*01e0*/  LDCU UR5, c[0x0][0x398] ;  /* 0x00007300ff0577ac */ /* 0x000e220008000800 */
[----:B------:R-:W-:Y:S01]  /*01f0*/  IMAD R5, R15, UR7, R14 ;  /* 0x000000070f057c24 */ /* 0x000fe2000f8e020e */
[----:B------:R-:W-:Y:S01]  /*0200*/  SHF.R.U32.HI R4, RZ, 0x4, R25 ;  /* 0x00000004ff047819 */ /* 0x000fe20000011619 */
[----:B------:R-:W-:Y:S01]  /*0210*/  IMAD R17, R0, R15, R12 ;  /* 0x0000000f00117224 */ /* 0x000fe200078e020c */
[----:B------:R-:W1:Y:S01]  /*0220*/  LDCU UR4, c[0x0][0x3a0] ;  /* 0x00007400ff0477ac */ /* 0x000e620008000800 */
[----:B------:R-:W-:Y:S02]  /*0230*/  MOV R27, RZ ;  /* 0x000000ff001b7202 */ /* 0x000fe40000000f00 */
[----:B------:R-:W-:Y:S02]  /*0240*/  IADD3 R7, PT, PT, R5, 0x10, RZ ;  /* 0x0000001005077810 */ /* 0x000fe40007ffe0ff */
[----:B------:R-:W-:Y:S02]  /*0250*/  LOP3.LUT R4, R4, 0x7fffffe, RZ, 0xc0, !PT ;  /* 0x07fffffe04047812 */ /* 0x000fe400078ec0ff */
[----:B------:R-:W-:-:S02]  /*0260*/  MOV R20, R12 ;  /* 0x0000000c00147202 */ /* 0x000fc40000000f00 */
[----:B------:R-:W-:Y:S02]  /*0270*/  MOV R18, R14 ;  /* 0x0000000e00127202 */ /* 0x000fe40000000f00 */
[----:B------:R-:W-:Y:S02]  /*0280*/  IADD3 R19, PT, PT, -R4, RZ, RZ ;  /* 0x000000ff04137210 */ /* 0x000fe40007ffe1ff */
[----:B0-----:R-:W-:Y:S01]  /*0290*/  ISETP.GE.AND P1, PT, R0, UR5, PT ;  /* 0x0000000500007c0c */ /* 0x001fe2000bf26270 */
[--C-:B-1----:R-:W-:Y:S02]  /*02a0*/  IMAD R22, R5, UR4, R2.reuse ;  /* 0x0000000405167c24 */ /* 0x102fe4000f8e0202 */
[----:B------:R-:W-:-:S10]  /*02b0*/  IMAD R24, R7, UR4, R2 ;  /* 0x0000000407187c24 */ /* 0x000fd4000f8e0202 */
.L_x_2:
[----:B------:R-:W0:Y:S01]  /*02c0*/  LDC R13, c[0x0][0x3a0] ;  /* 0x0000e800ff0d7b82 */ /* 0x000e220000000800 */
[----:B------:R-:W-:Y:S01]  /*02d0*/  HFMA2 R26, -RZ, RZ, 0, 0 ;  /* 0x00000000ff1a7431 */ /* 0x000fe200000001ff */
[----:B------:R-:W-:-:S06]  /*02e0*/  MOV R10, RZ ;  /* 0x000000ff000a7202 */ /* 0x000fcc0000000f00 */
[----:B------:R-:W1:Y:S08]  /*02f0*/  LDC R15, c[0x0][0x39c] ;  /* 0x0000e700ff0f7b82 */ /* 0x000e700000000800 */
[----:B------:R-:W2:Y:S01]  /*0300*/  LDC.64 R28, c[0x0][0x380] ;  /* 0x0000e000ff1c7b82 */ /* 0x000ea20000000a00 */
[----:B0-----:R-:W-:-:S04]  /*0310*/  ISETP.GE.AND P0, PT, R2, R13, PT ;  /* 0x0000000d0200720c */ /* 0x001fc80003f06270 */
[-C--:B-1----:R-:W-:Y:S02]  /*0320*/  ISETP.GE.OR P3, PT, R18, R15.reuse, P0 ;  /* 0x0000000f1200720c */ /* 0x082fe40000766670 */
[----:B------:R-:W-:Y:S01]  /*0330*/  ISETP.GE.OR P2, PT, R20, R15, P1 ;  /* 0x0000000f1400720c */ /* 0x000fe20000f46670 */
[----:B--2---:R-:W-:-:S10]  /*0340*/  IMAD.WIDE R28, R17, 0x4, R28 ;  /* 0x00000004111c7825 */ /* 0x004fd400078e021c */
[----:B------:R-:W0:Y:S02]  /*0350*/  @!P3 LDC.64 R4, c[0x0][0x388] ;  /* 0x0000e200ff04bb82 */ /* 0x000e240000000a00 */
[----:B------:R-:W2:Y:S01]  /*0360*/  @!P2 LDG.E R10, desc[UR8][R28.64] ;  /* 0x000000081c0aa981 */ /* 0x000ea2000c1e1900 */
[----:B0-----:R-:W-:-:S05]  /*0370*/  @!P3 IMAD.WIDE R8, R22, 0x4, R4 ;  /* 0x000000041608b825 */ /* 0x001fca00078e0204 */
[----:B------:R-:W3:Y:S04]  /*0380*/  @!P3 LDG.E R26, desc[UR8][R8.64] ;  /* 0x00000008081ab981 */ /* 0x000ee8000c1e1900 */
[----:B--2---:R0:W-:Y:S04]  /*0390*/  STS [R23], R10 ;  /* 0x0000000a17007388 */ /* 0x0041e80000000800 */
[----:B---3--:R-:W-:Y:S01]  /*03a0*/  STS [R21], R26 ;  /* 0x0000001a15007388 */ /* 0x008fe20000000800 */
[----:B------:R-:W-:Y:S06]  /*03b0*/  BAR.SYNC.DEFER_BLOCKING 0x0 ;  /* 0x0000000000007b1d */ /* 0x000fec0000010000 */
[----:B------:R-:W-:Y:S04]  /*03c0*/  LDS R11, [R16] ;  /* 0x00000000100b7984 */ /* 0x000fe80000000800 */
[----:B------:R-:W1:Y:S04]  /*03d0*/  LDS.128 R4, [R3] ;  /* 0x0000000003047984 */ /* 0x000e680000000c00 */
[----:B------:R-:W2:Y:S04]  /*03e0*/  LDS R9, [R16+0x40] ;  /* 0x0000400010097984 */ /* 0x000ea80000000800 */
[----:B------:R-:W-:Y:S01]  /*03f0*/  LDS R8, [R16+0x100] ;  /* 0x0001000010087984 */ /* 0x000fe20000000800 */
[----:B0-----:R-:W-:-:S03]  /*0400*/  IADD3 R10, PT, PT, R18, 0x10, RZ ;  /* 0x00000010120a7810 */ /* 0x001fc60007ffe0ff */
[----:B------:R-:W-:Y:S01]  /*0410*/  LDS R26, [R16+0x3c0] ;  /* 0x0003c000101a7984 */ /* 0x000fe20000000800 */
[----:B-1----:R-:W-:-:S03]  /*0420*/  FFMA R4, R4, R11, R27 ;  /* 0x0000000b04047223 */ /* 0x002fc6000000001b */
[----:B------:R-:W0:Y:S04]  /*0430*/  LDS R11, [R16+0x80] ;  /* 0x00008000100b7984 */ /* 0x000e280000000800 */
[----:B------:R-:W1:Y:S01]  /*0440*/  LDS R27, [R16+0xc0] ;  /* 0x0000c000101b7984 */ /* 0x000e620000000800 */
[----:B--2---:R-:W-:-:S03]  /*0450*/  FFMA R5, R9, R5, R4 ;  /* 0x0000000509057223 */ /* 0x004fc60000000004 */
[----:B------:R-:W-:Y:S01]  /*0460*/  LDS R9, [R16+0x140] ;  /* 0x0001400010097984 */ /* 0x000fe20000000800 */
[----:B0-----:R-:W-:-:S03]  /*0470*/  FFMA R6, R11, R6, R5 ;  /* 0x000000060b067223 */ /* 0x001fc60000000005 */
[----:B------:R-:W-:Y:S01]  /*0480*/  LDS R11, [R16+0x1c0] ;  /* 0x0001c000100b7984 */ /* 0x000fe20000000800 */
[----:B-1----:R-:W-:-:S03]  /*0490*/  FFMA R27, R27, R7, R6 ;  /* 0x000000071b1b7223 */ /* 0x002fc60000000006 */
[----:B------:R-:W0:Y:S02]  /*04a0*/  LDS.128 R4, [R3+0x10] ;  /* 0x0000100003047984 */ /* 0x000e240000000c00 */
[----:B0-----:R-:W-:Y:S02]  /*04b0*/  FFMA R4, R4, R8, R27 ;  /* 0x0000000804047223 */ /* 0x001fe4000000001b */
[----:B------:R-:W0:Y:S02]  /*04c0*/  LDS R8, [R16+0x180] ;  /* 0x0001800010087984 */ /* 0x000e240000000800 */
[----:B------:R-:W-:Y:S02]  /*04d0*/  FFMA R5, R9, R5, R4 ;  /* 0x0000000509057223 */ /* 0x000fe40000000004 */
[----:B------:R-:W-:Y:S02]  /*04e0*/  LDS R9, [R16+0x240] ;  /* 0x0002400010097984 */ /* 0x000fe40000000800 */
[----:B0-----:R-:W-:-:S02]  /*04f0*/  FFMA R6, R8, R6, R5 ;  /* 0x0000000608067223 */ /* 0x001fc40000000005 */
[----:B------:R-:W-:Y:S02]  /*0500*/  LDS R8, [R16+0x200] ;  /* 0x0002000010087984 */ /* 0x000fe40000000800 */
[----:B------:R-:W-:Y:S02]  /*0510*/  FFMA R11, R11, R7, R6 ;  /* 0x000000070b0b7223 */ /* 0x000fe40000000006 */
[----:B------:R-:W0:Y:S02]  /*0520*/  LDS.128 R4, [R3+0x20] ;  /* 0x0000200003047984 */ /* 0x000e240000000c00 */
[----:B0-----:R-:W-:Y:S02]  /*0530*/  FFMA R4, R4, R8, R11 ;  /* 0x0000000804047223 */ /* 0x001fe4000000000b */
[----:B------:R-:W0:Y:S04]  /*0540*/  LDS R8, [R16+0x280] ;  /* 0x0002800010087984 */ /* 0x000e280000000800 */
[----:B------:R-:W1:Y:S01]  /*0550*/  LDS R11, [R16+0x2c0] ;  /* 0x0002c000100b7984 */ /* 0x000e620000000800 */
[----:B------:R-:W-:-:S03]  /*0560*/  FFMA R5, R9, R5, R4 ;  /* 0x0000000509057223 */ /* 0x000fc60000000004 */
[----:B------:R-:W-:Y:S01]  /*0570*/  LDS R9, [R16+0x340] ;  /* 0x0003400010097984 */ /* 0x000fe20000000800 */
[----:B0-----:R-:W-:-:S03]  /*0580*/  FFMA R6, R8, R6, R5 ;  /* 0x0000000608067223 */ /* 0x001fc60000000005 */
[----:B------:R-:W-:Y:S01]  /*0590*/  LDS R8, [R16+0x300] ;  /* 0x0003000010087984 */ /* 0x000fe20000000800 */
[----:B-1----:R-:W-:-:S03]  /*05a0*/  FFMA R11, R11, R7, R6 ;  /* 0x000000070b0b7223 */ /* 0x002fc60000000006 */
[----:B------:R-:W0:Y:S01]  /*05b0*/  LDS.128 R4, [R3+0x30] ;  /* 0x0000300003047984 */ /* 0x000e220000000c00 */
[----:B------:R-:W-:Y:S01]  /*05c0*/  ISETP.GE.OR P0, PT, R10, R15, P0 ;  /* 0x0000000f0a00720c */ /* 0x000fe20000706670 */
[----:B------:R-:W-:Y:S01]  /*05d0*/  HFMA2 R27, -RZ, RZ, 0, 0 ;  /* 0x00000000ff1b7431 */ /* 0x000fe200000001ff */
[----:B------:R-:W-:Y:S01]  /*05e0*/  MOV R10, RZ ;  /* 0x000000ff000a7202 */ /* 0x000fe20000000f00 */
[----:B0-----:R-:W-:Y:S01]  /*05f0*/  FFMA R8, R4, R8, R11 ;  /* 0x0000000804087223 */ /* 0x001fe2000000000b */
[----:B------:R-:W-:-:S03]  /*0600*/  IADD3 R4, PT, PT, R20, 0x10, RZ ;  /* 0x0000001014047810 */ /* 0x000fc60007ffe0ff */
[----:B------:R-:W-:Y:S01]  /*0610*/  FFMA R8, R9, R5, R8 ;  /* 0x0000000509087223 */ /* 0x000fe20000000008 */
[----:B------:R-:W-:Y:S01]  /*0620*/  ISETP.GE.OR P2, PT, R4, R15, P1 ;  /* 0x0000000f0400720c */ /* 0x000fe20000f46670 */
[----:B------:R-:W0:Y:S04]  /*0630*/  LDS R9, [R16+0x380] ;  /* 0x0003800010097984 */ /* 0x000e280000000800 */
[----:B------:R-:W1:Y:S08]  /*0640*/  @!P0 LDC.64 R4, c[0x0][0x388] ;  /* 0x0000e200ff048b82 */ /* 0x000e700000000a00 */
[----:B------:R-:W-:Y:S01]  /*0650*/  BAR.SYNC.DEFER_BLOCKING 0x0 ;  /* 0x0000000000007b1d */ /* 0x000fe20000010000 */
[----:B-1----:R-:W-:-:S05]  /*0660*/  @!P0 IMAD.WIDE R4, R24, 0x4, R4 ;  /* 0x0000000418048825 */ /* 0x002fca00078e0204 */
[----:B------:R1:W2:Y:S04]  /*0670*/  @!P2 LDG.E R27, desc[UR8][R28.64+0x40] ;  /* 0x000040081c1ba981 */ /* 0x0002a8000c1e1900 */
[----:B------:R-:W3:Y:S01]  /*0680*/  @!P0 LDG.E R10, desc[UR8][R4.64] ;  /* 0x00000008040a8981 */ /* 0x000ee2000c1e1900 */
[----:B0-----:R-:W-:-:S04]  /*0690*/  FFMA R6, R9, R6, R8 ;  /* 0x0000000609067223 */ /* 0x001fc80000000008 */
[----:B-1----:R-:W-:Y:S01]  /*06a0*/  FFMA R29, R26, R7, R6 ;  /* 0x000000071a1d7223 */ /* 0x002fe20000000006 */
[----:B------:R-:W-:-:S04]  /*06b0*/  IADD3 R19, PT, PT, R19, 0x2, RZ ;  /* 0x0000000213137810 */ /* 0x000fc80007ffe0ff */
[----:B------:R-:W-:Y:S02]  /*06c0*/  ISETP.NE.AND P0, PT, R19, RZ, PT ;  /* 0x000000ff1300720c */ /* 0x000fe40003f05270 */
[C---:B------:R-:W-:Y:S02]  /*06d0*/  LEA R22, R13.reuse, R22, 0x5 ;  /* 0x000000160d167211 */ /* 0x040fe400078e28ff */
[----:B------:R-:W-:Y:S02]  /*06e0*/  LEA R24, R13, R24, 0x5 ;  /* 0x000000180d187211 */ /* 0x000fe400078e28ff */
[----:B------:R-:W-:Y:S02]  /*06f0*/  IADD3 R20, PT, PT, R20, 0x20, RZ ;  /* 0x0000002014147810 */ /* 0x000fe40007ffe0ff */
[----:B------:R-:W-:Y:S02]  /*0700*/  IADD3 R17, PT, PT, R17, 0x20, RZ ;  /* 0x0000002011117810 */ /* 0x000fe40007ffe0ff */
[----:B------:R-:W-:Y:S01]  /*0710*/  IADD3 R18, PT, PT, R18, 0x20, RZ ;  /* 0x0000002012127810 */ /* 0x000fe20007ffe0ff */
[----:B--2---:R-:W-:Y:S04]  /*0720*/  STS [R23], R27 ;  /* 0x0000001b17007388 */ /* 0x004fe80000000800 */
[----:B---3--:R-:W-:Y:S01]  /*0730*/  STS [R21], R10 ;  /* 0x0000000a15007388 */ /* 0x008fe20000000800 */
[----:B------:R-:W-:Y:S06]  /*0740*/  BAR.SYNC.DEFER_BLOCKING 0x0 ;  /* 0x0000000000007b1d */ /* 0x000fec0000010000 */
[----:B------:R-:W-:Y:S04]  /*0750*/  LDS R5, [R16] ;  /* 0x0000000010057984 */ /* 0x000fe80000000800 */
[----:B------:R-:W0:Y:S04]  /*0760*/  LDS.128 R8, [R3] ;  /* 0x0000000003087984 */ /* 0x000e280000000c00 */
[----:B------:R-:W1:Y:S04]  /*0770*/  LDS R7, [R16+0x40] ;  /* 0x0000400010077984 */ /* 0x000e680000000800 */
[----:B------:R-:W2:Y:S04]  /*0780*/  LDS R6, [R16+0x80] ;  /* 0x0000800010067984 */ /* 0x000ea80000000800 */
[----:B------:R-:W3:Y:S01]  /*0790*/  LDS R26, [R16+0xc0] ;  /* 0x0000c000101a7984 */ /* 0x000ee20000000800 */
[----:B0-----:R-:W-:-:S03]  /*07a0*/  FFMA R8, R8, R5, R29 ;  /* 0x0000000508087223 */ /* 0x001fc6000000001d */
[----:B------:R-:W-:Y:S01]  /*07b0*/  LDS R29, [R16+0x3c0] ;  /* 0x0003c000101d7984 */ /* 0x000fe20000000800 */
[----:B-1----:R-:W-:-:S03]  /*07c0*/  FFMA R7, R7, R9, R8 ;  /* 0x0000000907077223 */ /* 0x002fc60000000008 */
[----:B------:R-:W-:Y:S01]  /*07d0*/  LDS R9, [R16+0x100] ;  /* 0x0001000010097984 */ /* 0x000fe20000000800 */
[----:B--2---:R-:W-:-:S03]  /*07e0*/  FFMA R27, R6, R10, R7 ;  /* 0x0000000a061b7223 */ /* 0x004fc60000000007 */
[----:B------:R-:W0:Y:S01]  /*07f0*/  LDS.128 R4, [R3+0x10] ;  /* 0x0000100003047984 */ /* 0x000e220000000c00 */
[----:B---3--:R-:W-:-:S03]  /*0800*/  FFMA R11, R26, R11, R27 ;  /* 0x0000000b1a0b7223 */ /* 0x008fc6000000001b */
[----:B------:R-:W1:Y:S04]  /*0810*/  LDS R27, [R16+0x140] ;  /* 0x00014000101b7984 */ /* 0x000e680000000800 */
[----:B------:R-:W2:Y:S04]  /*0820*/  LDS R8, [R16+0x180] ;  /* 0x0001800010087984 */ /* 0x000ea80000000800 */
[----:B------:R-:W3:Y:S01]  /*0830*/  LDS R26, [R16+0x1c0] ;  /* 0x0001c000101a7984 */ /* 0x000ee20000000800 */
[----:B0-----:R-:W-:-:S04]  /*0840*/  FFMA R4, R4, R9, R11 ;  /* 0x0000000904047223 */ /* 0x001fc8000000000b */
[----:B-1----:R-:W-:Y:S02]  /*0850*/  FFMA R27, R27, R5, R4 ;  /* 0x000000051b1b7223 */ /* 0x002fe40000000004 */
[----:B------:R-:W-:Y:S02]  /*0860*/  LDS R5, [R16+0x200] ;  /* 0x0002000010057984 */ /* 0x000fe40000000800 */
[----:B--2---:R-:W-:Y:S02]  /*0870*/  FFMA R27, R8, R6, R27 ;  /* 0x00000006081b7223 */ /* 0x004fe4000000001b */
[----:B------:R-:W0:Y:S02]  /*0880*/  LDS.128 R8, [R3+0x20] ;  /* 0x0000200003087984 */ /* 0x000e240000000c00 */
[----:B---3--:R-:W-:Y:S02]  /*0890*/  FFMA R7, R26, R7, R27 ;  /* 0x000000071a077223 */ /* 0x008fe4000000001b */
        /* <DEDUP_REMOVED lines=10> */
[----:B------:R-:W2:Y:S01]  /*0940*/  LDS R8, [R16+0x380] ;  /* 0x0003800010087984 */ /* 0x000ea20000000800 */
[----:B0-----:R-:W-:-:S04]  /*0950*/  FFMA R4, R4, R9, R11 ;  /* 0x0000000904047223 */ /* 0x001fc8000000000b */
[----:B-1----:R-:W-:-:S04]  /*0960*/  FFMA R5, R27, R5, R4 ;  /* 0x000000051b057223 */ /* 0x002fc80000000004 */
[----:B--2---:R-:W-:-:S04]  /*0970*/  FFMA R6, R8, R6, R5 ;  /* 0x0000000608067223 */ /* 0x004fc80000000005 */
[----:B------:R-:W-:Y:S01]  /*0980*/  FFMA R27, R29, R7, R6 ;  /* 0x000000071d1b7223 */ /* 0x000fe20000000006 */
[----:B------:R-:W-:Y:S06]  /*0990*/  BAR.SYNC.DEFER_BLOCKING 0x0 ;  /* 0x0000000000007b1d */ /* 0x000fec0000010000 */
[----:B------:R-:W-:Y:S05]  /*09a0*/  @P0 BRA `(.L_x_2) ;  /* 0xfffffff800440947 */ /* 0x000fea000383ffff */
[----:B------:R-:W-:-:S07]  /*09b0*/  LOP3.LUT R5, R25, 0x7fffffe0, RZ, 0xc0, !PT ;  /* 0x7fffffe019057812 */ /* 0x000fce00078ec0ff */
.L_x_1:
[----:B------:R-:W-:-:S13]  /*09c0*/  LOP3.LUT P0, RZ, R25, 0x10, RZ, 0xc0, !PT ;  /* 0x0000001019ff7812 */ /* 0x000fda000780c0ff */
[----:B------:R-:W-:Y:S05]  /*09d0*/  @!P0 BRA `(.L_x_0) ;  /* 0x0000000000ec8947 */ /* 0x000fea0003800000 */
[----:B------:R-:W0:Y:S01]  /*09e0*/  LDCU UR4, c[0x0][0x398] ;  /* 0x00007300ff0477ac */ /* 0x000e220008000800 */
[-C--:B------:R-:W-:Y:S02]  /*09f0*/  IADD3 R12, PT, PT, R12, R5.reuse, RZ ;  /* 0x000000050c0c7210 */ /* 0x080fe40007ffe0ff */
[----:B------:R-:W-:Y:S01]  /*0a00*/  IADD3 R14, PT, PT, R14, R5, RZ ;  /* 0x000000050e0e7210 */ /* 0x000fe20007ffe0ff */
[----:B------:R-:W1:Y:S01]  /*0a10*/  LDCU UR5, c[0x0][0x3a0] ;  /* 0x00007400ff0577ac */ /* 0x000e620008000800 */
[-C--:B------:R-:W-:Y:S02]  /*0a20*/  ISETP.GE.AND P0, PT, R12, R15.reuse, PT ;  /* 0x0000000f0c00720c */ /* 0x080fe40003f06270 */
[----:B------:R-:W-:Y:S02]  /*0a30*/  ISETP.GE.AND P1, PT, R14, R15, PT ;  /* 0x0000000f0e00720c */ /* 0x000fe40003f26270 */
[----:B------:R-:W-:Y:S02]  /*0a40*/  MOV R20, RZ ;  /* 0x000000ff00147202 */ /* 0x000fe40000000f00 */
[----:B0-----:R-:W-:-:S02]  /*0a50*/  ISETP.GE.OR P0, PT, R0, UR4, P0 ;  /* 0x0000000400007c0c */ /* 0x001fc40008706670 */
[----:B-1----:R-:W-:-:S11]  /*0a60*/  ISETP.GE.OR P1, PT, R2, UR5, P1 ;  /* 0x0000000502007c0c */ /* 0x002fd60008f26670 */
[----:B------:R-:W0:Y:S01]  /*0a70*/  @!P0 LDC.64 R6, c[0x0][0x380] ;  /* 0x0000e000ff068b82 */ /* 0x000e220000000a00 */
[----:B------:R-:W-:Y:S02]  /*0a80*/  @!P0 IMAD R9, R0, R15, R12 ;  /* 0x0000000f00098224 */ /* 0x000fe400078e020c */
[----:B------:R-:W-:Y:S02]  /*0a90*/  @!P1 IMAD R11, R15, UR7, R14 ;  /* 0x000000070f0b9c24 */ /* 0x000fe4000f8e020e */
[----:B------:R-:W-:-:S03]  /*0aa0*/  HFMA2 R14, -RZ, RZ, 0, 0 ;  /* 0x00000000ff0e7431 */ /* 0x000fc600000001ff */
[----:B------:R-:W1:Y:S01]  /*0ab0*/  @!P1 LDC.64 R4, c[0x0][0x388] ;  /* 0x0000e200ff049b82 */ /* 0x000e620000000a00 */
[----:B------:R-:W-:Y:S02]  /*0ac0*/  @!P1 IMAD R11, R11, UR5, R2 ;  /* 0x000000050b0b9c24 */ /* 0x000fe4000f8e0202 */
[----:B0-----:R-:W-:-:S05]  /*0ad0*/  @!P0 IMAD.WIDE R8, R9, 0x4, R6 ;  /* 0x0000000409088825 */ /* 0x001fca00078e0206 */
[----:B------:R-:W2:Y:S01]  /*0ae0*/  @!P0 LDG.E R14, desc[UR8][R8.64] ;  /* 0x00000008080e8981 */ /* 0x000ea2000c1e1900 */
[----:B-1----:R-:W-:-:S05]  /*0af0*/  @!P1 IMAD.WIDE R12, R11, 0x4, R4 ;  /* 0x000000040b0c9825 */ /* 0x002fca00078e0204 */
[----:B------:R-:W3:Y:S04]  /*0b00*/  @!P1 LDG.E R20, desc[UR8][R12.64] ;  /* 0x000000080c149981 */ /* 0x000ee8000c1e1900 */
[----:B--2---:R-:W-:Y:S04]  /*0b10*/  STS [R23], R14 ;  /* 0x0000000e17007388 */ /* 0x004fe80000000800 */
[----:B---3--:R-:W-:Y:S01]  /*0b20*/  STS [R21], R20 ;  /* 0x0000001415007388 */ /* 0x008fe20000000800 */
[----:B------:R-:W-:Y:S06]  /*0b30*/  BAR.SYNC.DEFER_BLOCKING 0x0 ;  /* 0x0000000000007b1d */ /* 0x000fec0000010000 */
[----:B------:R-:W-:Y:S04]  /*0b40*/  LDS R15, [R16] ;  /* 0x00000000100f7984 */ /* 0x000fe80000000800 */
[----:B------:R-:W0:Y:S04]  /*0b50*/  LDS.128 R4, [R3] ;  /* 0x0000000003047984 */ /* 0x000e280000000c00 */
[----:B------:R-:W1:Y:S04]  /*0b60*/  LDS R29, [R16+0x40] ;  /* 0x00004000101d7984 */ /* 0x000e680000000800 */
[----:B------:R-:W2:Y:S04]  /*0b70*/  LDS R25, [R16+0x80] ;  /* 0x0000800010197984 */ /* 0x000ea80000000800 */
[----:B------:R-:W3:Y:S04]  /*0b80*/  LDS R22, [R16+0xc0] ;  /* 0x0000c00010167984 */ /* 0x000ee80000000800 */
[----:B------:R-:W-:Y:S04]  /*0b90*/  LDS R17, [R16+0x100] ;  /* 0x0001000010117984 */ /* 0x000fe80000000800 */
[----:B------:R-:W4:Y:S04]  /*0ba0*/  LDS.128 R8, [R3+0x10] ;  /* 0x0000100003087984 */ /* 0x000f280000000c00 */
[----:B------:R-:W5:Y:S04]  /*0bb0*/  LDS R18, [R16+0x140] ;  /* 0x0001400010127984 */ /* 0x000f680000000800 */
[----:B------:R-:W5:Y:S04]  /*0bc0*/  LDS R19, [R16+0x180] ;  /* 0x0001800010137984 */ /* 0x000f680000000800 */
[----:B------:R-:W5:Y:S04]  /*0bd0*/  LDS R20, [R16+0x1c0] ;  /* 0x0001c00010147984 */ /* 0x000f680000000800 */
[----:B------:R-:W-:Y:S01]  /*0be0*/  LDS R21, [R16+0x200] ;  /* 0x0002000010157984 */ /* 0x000fe20000000800 */
[----:B0-----:R-:W-:-:S03]  /*0bf0*/  FFMA R24, R4, R15, R27 ;  /* 0x0000000f04187223 */ /* 0x001fc6000000001b */
[----:B------:R-:W0:Y:S01]  /*0c00*/  LDS.128 R12, [R3+0x20] ;  /* 0x00002000030c7984 */ /* 0x000e220000000c00 */
[----:B-1----:R-:W-:-:S03]  /*0c10*/  FFMA R24, R29, R5, R24 ;  /* 0x000000051d187223 */ /* 0x002fc60000000018 */
[----:B------:R-:W1:Y:S01]  /*0c20*/  LDS R4, [R16+0x240] ;  /* 0x0002400010047984 */ /* 0x000e620000000800 */
[----:B--2---:R-:W-:-:S03]  /*0c30*/  FFMA R25, R25, R6, R24 ;  /* 0x0000000619197223 */ /* 0x004fc60000000018 */
[----:B------:R-:W2:Y:S04]  /*0c40*/  LDS R5, [R16+0x280] ;  /* 0x0002800010057984 */ /* 0x000ea80000000800 */
[----:B------:R-:W2:Y:S01]  /*0c50*/  LDS R6, [R16+0x2c0] ;  /* 0x0002c00010067984 */ /* 0x000ea20000000800 */
[----:B---3--:R-:W-:-:S03]  /*0c60*/  FFMA R23, R22, R7, R25 ;  /* 0x0000000716177223 */ /* 0x008fc60000000019 */
[----:B------:R-:W-:Y:S04]  /*0c70*/  LDS R7, [R16+0x300] ;  /* 0x0003000010077984 */ /* 0x000fe80000000800 */
[----:B------:R-:W3:Y:S01]  /*0c80*/  LDS.128 R24, [R3+0x30] ;  /* 0x0000300003187984 */ /* 0x000ee20000000c00 */
[----:B----4-:R-:W-:-:S03]  /*0c90*/  FFMA R23, R8, R17, R23 ;  /* 0x0000001108177223 */ /* 0x010fc60000000017 */
[----:B------:R-:W4:Y:S04]  /*0ca0*/  LDS R22, [R16+0x340] ;  /* 0x0003400010167984 */ /* 0x000f280000000800 */
[----:B------:R-:W4:Y:S01]  /*0cb0*/  LDS R17, [R16+0x380] ;  /* 0x0003800010117984 */ /* 0x000f220000000800 */
[----:B-----5:R-:W-:-:S03]  /*0cc0*/  FFMA R18, R18, R9, R23 ;  /* 0x0000000912127223 */ /* 0x020fc60000000017 */
[----:B------:R-:W5:Y:S01]  /*0cd0*/  LDS R8, [R16+0x3c0] ;  /* 0x0003c00010087984 */ /* 0x000f620000000800 */
[----:B------:R-:W-:-:S04]  /*0ce0*/  FFMA R19, R19, R10, R18 ;  /* 0x0000000a13137223 */ /* 0x000fc80000000012 */
[----:B------:R-:W-:-:S04]  /*0cf0*/  FFMA R11, R20, R11, R19 ;  /* 0x0000000b140b7223 */ /* 0x000fc80000000013 */
[----:B0-----:R-:W-:-:S04]  /*0d00*/  FFMA R11, R12, R21, R11 ;  /* 0x000000150c0b7223 */ /* 0x001fc8000000000b */
[----:B-1----:R-:W-:-:S04]  /*0d10*/  FFMA R4, R4, R13, R11 ;  /* 0x0000000d04047223 */ /* 0x002fc8000000000b */
[----:B--2---:R-:W-:-:S04]  /*0d20*/  FFMA R5, R5, R14, R4 ;  /* 0x0000000e05057223 */ /* 0x004fc80000000004 */
[----:B------:R-:W-:-:S04]  /*0d30*/  FFMA R5, R6, R15, R5 ;  /* 0x0000000f06057223 */ /* 0x000fc80000000005 */
[----:B---3--:R-:W-:-:S04]  /*0d40*/  FFMA R5, R24, R7, R5 ;  /* 0x0000000718057223 */ /* 0x008fc80000000005 */
[----:B----4-:R-:W-:-:S04]  /*0d50*/  FFMA R22, R22, R25, R5 ;  /* 0x0000001916167223 */ /* 0x010fc80000000005 */
[----:B------:R-:W-:-:S04]  /*0d60*/  FFMA R17, R17, R26, R22 ;  /* 0x0000001a11117223 */ /* 0x000fc80000000016 */
[----:B-----5:R-:W-:Y:S01]  /*0d70*/  FFMA R27, R8, R27, R17 ;  /* 0x0000001b081b7223 */ /* 0x020fe20000000011 */
[----:B------:R-:W-:Y:S06]  /*0d80*/  BAR.SYNC.DEFER_BLOCKING 0x0 ;  /* 0x0000000000007b1d */ /* 0x000fec0000010000 */
.L_x_0:
[----:B------:R-:W0:Y:S01]  /*0d90*/  LDC R3, c[0x0][0x398] ;  /* 0x0000e600ff037b82 */ /* 0x000e220000000800 */
[----:B------:R-:W1:Y:S02]  /*0da0*/  LDCU UR4, c[0x0][0x3a0] ;  /* 0x00007400ff0477ac */ /* 0x000e640008000800 */
[----:B-1----:R-:W-:-:S04]  /*0db0*/  ISETP.GE.AND P0, PT, R2, UR4, PT ;  /* 0x0000000402007c0c */ /* 0x002fc8000bf06270 */
[----:B0-----:R-:W-:-:S13]  /*0dc0*/  ISETP.GE.OR P0, PT, R0, R3, P0 ;  /* 0x000000030000720c */ /* 0x001fda0000706670 */
[----:B------:R-:W-:Y:S05]  /*0dd0*/  @P0 EXIT ;  /* 0x000000000000094d */ /* 0x000fea0003800000 */
[----:B------:R-:W0:Y:S01]  /*0de0*/  LDC.64 R4, c[0x0][0x390] ;  /* 0x0000e400ff047b82 */ /* 0x000e220000000a00 */
[----:B------:R-:W-:-:S04]  /*0df0*/  IMAD R3, R3, UR7, R0 ;  /* 0x0000000703037c24 */ /* 0x000fc8000f8e0200 */
[----:B------:R-:W-:-:S04]  /*0e00*/  IMAD R3, R3, UR4, R2 ;  /* 0x0000000403037c24 */ /* 0x000fc8000f8e0202 */
[----:B0-----:R-:W-:-:S05]  /*0e10*/  IMAD.WIDE R2, R3, 0x4, R4 ;  /* 0x0000000403027825 */ /* 0x001fca00078e0204 */
[----:B------:R-:W-:Y:S01]  /*0e20*/  STG.E desc[UR8][R2.64], R27 ;  /* 0x0000001b02007986 */ /* 0x000fe2000c101908 */
[----:B------:R-:W-:Y:S05]  /*0e30*/  EXIT ;  /* 0x000000000000794d */ /* 0x000fea0003800000 */
.L_x_3:
[----:B------:R-:W-:-:S00]  /*0e40*/  BRA `(.L_x_3) ;  /* 0xfffffffc00fc7947 */ /* 0x000fc0000383ffff */
[----:B------:R-:W-:-:S00]  /*0e50*/  NOP ;  /* 0x0000000000007918 */ /* 0x000fc00000000000 */
        /* <DEDUP_REMOVED lines=10> */
.L_x_4:


//--------------------- .nv.shared._Z13batchedMatMulPfS_S_iiii --------------------------
	.section	.nv.shared._Z13batchedMatMulPfS_S_iiii,"aw",@nobits
	.sectionflags	@""
	.align	4
.nv.shared._Z13batchedMatMulPfS_S_iiii:
	.zero		3072


//--------------------- .nv.shared.reserved.0     --------------------------
	.section	.nv.shared.reserved.0,"aw",@nobits
	.weak		__nv_reservedSMEM_offset_0_alias
	.size		__nv_reservedSMEM_offset_0_alias, 0, 64
	.other		__nv_reservedSMEM_offset_0_alias,@"STO_CUDA_RESERVED_SHARED STV_DEFAULT"
__nv_reservedSMEM_offset_0_alias:
	.zero		0
	.zero		64


//--------------------- .nv.constant0._Z13batchedMatMulPfS_S_iiii --------------------------
	.section	.nv.constant0._Z13batchedMatMulPfS_S_iiii,"a",@progbits
	.sectionflags	@""
	.align	4
.nv.constant0._Z13batchedMatMulPfS_S_iiii:
	.zero		936


//--------------------- SYMBOLS --------------------------

	.type		.nv.reservedSmem.offset0,@object
	.size		.nv.reservedSmem.offset0,0x4
	.type		.nv.reservedSmem.cap,@object
	.size		.nv.reservedSmem.cap,0x4
